	.headerflags	@"EF_CUDA_TEXMODE_UNIFIED EF_CUDA_64BIT_ADDRESS EF_CUDA_ACCELERATORS EF_CUDA_SM90 EF_CUDA_VIRTUAL_SM(EF_CUDA_SM90)"
	.elftype	@"ET_EXEC"


//--------------------- .nv.info                  --------------------------
	.section	.nv.info,"",@"SHT_CUDA_INFO"
	.align	4


	//----- nvinfo : EIATTR_REGCOUNT
	.align		4
        /*0000*/ 	.byte	0x04, 0x2f
        /*0002*/ 	.short	(.L_3 - .L_2)
	.align		4
.L_2:
        /*0004*/ 	.word	index@(triton_poi_fused__native_batch_norm_legit_no_training_convolution_4)
        /*0008*/ 	.word	0x0000001a


	//----- nvinfo : EIATTR_MIN_STACK_SIZE
	.align		4
.L_3:
        /*000c*/ 	.byte	0x04, 0x12
        /*000e*/ 	.short	(.L_5 - .L_4)
	.align		4
.L_4:
        /*0010*/ 	.word	index@(triton_poi_fused__native_batch_norm_legit_no_training_convolution_4)
        /*0014*/ 	.word	0x00000000


	//----- nvinfo : EIATTR_FRAME_SIZE
	.align		4
.L_5:
        /*0018*/ 	.byte	0x04, 0x11
        /*001a*/ 	.short	(.L_7 - .L_6)
	.align		4
.L_6:
        /*001c*/ 	.word	index@(triton_poi_fused__native_batch_norm_legit_no_training_convolution_4)
        /*0020*/ 	.word	0x00000000


	//----- nvinfo : EIATTR_MIN_STACK_SIZE
	.align		4
.L_7:
        /*0024*/ 	.byte	0x04, 0x12
        /*0026*/ 	.short	(.L_9 - .L_8)
	.align		4
.L_8:
        /*0028*/ 	.word	index@(triton_poi_fused__native_batch_norm_legit_no_training_convolution_4)
        /*002c*/ 	.word	0x00000000
.L_9:


//--------------------- .nv.info.triton_poi_fused__native_batch_norm_legit_no_training_convolution_4 --------------------------
	.section	.nv.info.triton_poi_fused__native_batch_norm_legit_no_training_convolution_4,"",@"SHT_CUDA_INFO"
	.sectionflags	@""
	.align	4


	//----- nvinfo : EIATTR_CUDA_API_VERSION
	.align		4
        /*0000*/ 	.byte	0x04, 0x37
        /*0002*/ 	.short	(.L_11 - .L_10)
.L_10:
        /*0004*/ 	.word	0x0000007c


	//----- nvinfo : EIATTR_KPARAM_INFO
	.align		4
.L_11:
        /*0008*/ 	.byte	0x04, 0x17
        /*000a*/ 	.short	(.L_13 - .L_12)
.L_12:
        /*000c*/ 	.word	0x00000000
        /*0010*/ 	.short	0x0007
        /*0012*/ 	.short	0x0038
        /*0014*/ 	.byte	0x00, 0xf0, 0x11, 0x00


	//----- nvinfo : EIATTR_KPARAM_INFO
	.align		4
.L_13:
        /*0018*/ 	.byte	0x04, 0x17
        /*001a*/ 	.short	(.L_15 - .L_14)
.L_14:
        /*001c*/ 	.word	0x00000000
        /*0020*/ 	.short	0x0006
        /*0022*/ 	.short	0x0030
        /*0024*/ 	.byte	0x00, 0xf4, 0x21, 0x00


	//----- nvinfo : EIATTR_KPARAM_INFO
	.align		4
.L_15:
        /*0028*/ 	.byte	0x04, 0x17
        /*002a*/ 	.short	(.L_17 - .L_16)
.L_16:
        /*002c*/ 	.word	0x00000000
        /*0030*/ 	.short	0x0005
        /*0032*/ 	.short	0x0028
        /*0034*/ 	.byte	0x00, 0xf4, 0x21, 0x00


	//----- nvinfo : EIATTR_KPARAM_INFO
	.align		4
.L_17:
        /*0038*/ 	.byte	0x04, 0x17
        /*003a*/ 	.short	(.L_19 - .L_18)
.L_18:
        /*003c*/ 	.word	0x00000000
        /*0040*/ 	.short	0x0004
        /*0042*/ 	.short	0x0020
        /*0044*/ 	.byte	0x00, 0xf4, 0x21, 0x00


	//----- nvinfo : EIATTR_KPARAM_INFO
	.align		4
.L_19:
        /*0048*/ 	.byte	0x04, 0x17
        /*004a*/ 	.short	(.L_21 - .L_20)
.L_20:
        /*004c*/ 	.word	0x00000000
        /*0050*/ 	.short	0x0003
        /*0052*/ 	.short	0x0018
        /*0054*/ 	.byte	0x00, 0xf4, 0x21, 0x00


	//----- nvinfo : EIATTR_KPARAM_INFO
	.align		4
.L_21:
        /*0058*/ 	.byte	0x04, 0x17
        /*005a*/ 	.short	(.L_23 - .L_22)
.L_22:
        /*005c*/ 	.word	0x00000000
        /*0060*/ 	.short	0x0002
        /*0062*/ 	.short	0x0010
        /*0064*/ 	.byte	0x00, 0xf4, 0x21, 0x00


	//----- nvinfo : EIATTR_KPARAM_INFO
	.align		4
.L_23:
        /*0068*/ 	.byte	0x04, 0x17
        /*006a*/ 	.short	(.L_25 - .L_24)
.L_24:
        /*006c*/ 	.word	0x00000000
        /*0070*/ 	.short	0x0001
        /*0072*/ 	.short	0x0008
        /*0074*/ 	.byte	0x00, 0xf4, 0x21, 0x00


	//----- nvinfo : EIATTR_KPARAM_INFO
	.align		4
.L_25:
        /*0078*/ 	.byte	0x04, 0x17
        /*007a*/ 	.short	(.L_27 - .L_26)
.L_26:
        /*007c*/ 	.word	0x00000000
        /*0080*/ 	.short	0x0000
        /*0082*/ 	.short	0x0000
        /*0084*/ 	.byte	0x00, 0xf4, 0x21, 0x00


	//----- nvinfo : EIATTR_SPARSE_MMA_MASK
	.align		4
.L_27:
        /*0088*/ 	.byte	0x03, 0x50
        /*008a*/ 	.short	0x0000


	//----- nvinfo : EIATTR_MAXREG_COUNT
	.align		4
        /*008c*/ 	.byte	0x03, 0x1b
        /*008e*/ 	.short	0x00ff


	//----- nvinfo : EIATTR_EXIT_INSTR_OFFSETS
	.align		4
        /*0090*/ 	.byte	0x04, 0x1c
        /*0092*/ 	.short	(.L_29 - .L_28)


	//   ....[0]....
.L_28:
        /*0094*/ 	.word	0x000004c0


	//   ....[1]....
        /*0098*/ 	.word	0x000004e0


	//----- nvinfo : EIATTR_REQNTID
	.align		4
.L_29:
        /*009c*/ 	.byte	0x04, 0x10
        /*009e*/ 	.short	(.L_31 - .L_30)
.L_30:
        /*00a0*/ 	.word	0x00000080
        /*00a4*/ 	.word	0x00000001
        /*00a8*/ 	.word	0x00000001


	//----- nvinfo : EIATTR_CBANK_PARAM_SIZE
	.align		4
.L_31:
        /*00ac*/ 	.byte	0x03, 0x19
        /*00ae*/ 	.short	0x003c


	//----- nvinfo : EIATTR_PARAM_CBANK
	.align		4
        /*00b0*/ 	.byte	0x04, 0x0a
        /*00b2*/ 	.short	(.L_33 - .L_32)
	.align		4
.L_32:
        /*00b4*/ 	.word	index@(.nv.constant0.triton_poi_fused__native_batch_norm_legit_no_training_convolution_4)
        /*00b8*/ 	.short	0x0210
        /*00ba*/ 	.short	0x003c


	//----- nvinfo : EIATTR_SW_WAR
	.align		4
.L_33:
        /*00bc*/ 	.byte	0x04, 0x36
        /*00be*/ 	.short	(.L_35 - .L_34)
.L_34:
        /*00c0*/ 	.word	0x00000008
.L_35:


//--------------------- .nv.callgraph             --------------------------
	.section	.nv.callgraph,"",@"SHT_CUDA_CALLGRAPH"
	.align	4
	.sectionentsize	8
	.align		4
        /*0000*/ 	.word	0x00000000
	.align		4
        /*0004*/ 	.word	0xffffffff
	.align		4
        /*0008*/ 	.word	0x00000000
	.align		4
        /*000c*/ 	.word	0xfffffffe
	.align		4
        /*0010*/ 	.word	0x00000000
	.align		4
        /*0014*/ 	.word	0xfffffffd
	.align		4
        /*0018*/ 	.word	0x00000000
	.align		4
        /*001c*/ 	.word	0xfffffffc


//--------------------- .nv.constant4             --------------------------
	.section	.nv.constant4,"a",@progbits
	.align	8
	.align		8
.nv.constant4:
        /*0000*/ 	.dword	_$_str
	.align		8
        /*0008*/ 	.dword	_$_str_$_2


//--------------------- .text.triton_poi_fused__native_batch_norm_legit_no_training_convolution_4 --------------------------
	.section	.text.triton_poi_fused__native_batch_norm_legit_no_training_convolution_4,"ax",@progbits
	.align	128
        .global         triton_poi_fused__native_batch_norm_legit_no_training_convolution_4
        .type           triton_poi_fused__native_batch_norm_legit_no_training_convolution_4,@function
        .size           triton_poi_fused__native_batch_norm_legit_no_training_convolution_4,(.L_x_1 - triton_poi_fused__native_batch_norm_legit_no_training_convolution_4)
        .other          triton_poi_fused__native_batch_norm_legit_no_training_convolution_4,@"STO_CUDA_ENTRY STV_DEFAULT"
triton_poi_fused__native_batch_norm_legit_no_training_convolution_4:
.text.triton_poi_fused__native_batch_norm_legit_no_training_convolution_4:
[----:B------:R-:W0:Y:S01]  /*0000*/  LDC R1, c[0x0][0x28] ;  /* 0x00000a00ff017b82 */ /* 0x000e220000000800 */
[----:B------:R-:W1:Y:S01]  /*0010*/  S2R R0, SR_TID.X ;  /* 0x0000000000007919 */ /* 0x000e620000002100 */
[----:B------:R-:W-:Y:S01]  /*0020*/  CS2R R16, SRZ ;  /* 0x0000000000107805 */ /* 0x000fe2000001ff00 */
[----:B------:R-:W-:-:S05]  /*0030*/  ULDC.64 UR4, c[0x0][0x208] ;  /* 0x0000820000047ab9 */ /* 0x000fca0000000a00 */
[----:B------:R-:W2:Y:S01]  /*0040*/  LDC.64 R14, c[0x0][0x218] ;  /* 0x00008600ff0e7b82 */ /* 0x000ea20000000a00 */
[----:B------:R-:W3:Y:S07]  /*0050*/  S2R R5, SR_CTAID.X ;  /* 0x0000000000057919 */ /* 0x000eee0000002500 */
[----:B------:R-:W4:Y:S08]  /*0060*/  LDC.64 R22, c[0x0][0x210] ;  /* 0x00008400ff167b82 */ /* 0x000f300000000a00 */
[----:B------:R-:W5:Y:S08]  /*0070*/  LDC.64 R20, c[0x0][0x220] ;  /* 0x00008800ff147b82 */ /* 0x000f700000000a00 */
[----:B------:R-:W2:Y:S01]  /*0080*/  LDC.64 R8, c[0x0][0x230] ;  /* 0x00008c00ff087b82 */ /* 0x000ea20000000a00 */
[----:B-1----:R-:W-:-:S07]  /*0090*/  SHF.L.U32 R0, R0, 0x1, RZ ;  /* 0x0000000100007819 */ /* 0x002fce00000006ff */
[----:B------:R-:W1:Y:S01]  /*00a0*/  LDC.64 R6, c[0x0][0x238] ;  /* 0x00008e00ff067b82 */ /* 0x000e620000000a00 */
[----:B---3--:R-:W-:Y:S02]  /*00b0*/  SHF.R.S32.HI R3, RZ, 0x17, R5 ;  /* 0x00000017ff037819 */ /* 0x008fe40000011405 */
[----:B------:R-:W-:Y:S02]  /*00c0*/  LOP3.LUT R0, R0, 0xfe, RZ, 0xc0, !PT ;  /* 0x000000fe00007812 */ /* 0x000fe400078ec0ff */
[----:B------:R-:W-:Y:S02]  /*00d0*/  SGXT R3, R3, 0x1 ;  /* 0x000000010303781a */ /* 0x000fe40000000200 */
[----:B------:R-:W-:Y:S02]  /*00e0*/  LEA R0, R5, R0, 0x8 ;  /* 0x0000000005007211 */ /* 0x000fe400078e40ff */
[----:B------:R-:W3:Y:S02]  /*00f0*/  LDC.64 R4, c[0x0][0x228] ;  /* 0x00008a00ff047b82 */ /* 0x000ee40000000a00 */
[----:B------:R-:W-:-:S02]  /*0100*/  LEA.HI R3, R3, R0, RZ, 0x4 ;  /* 0x0000000003037211 */ /* 0x000fc400078f20ff */
[----:B------:R-:W-:Y:S02]  /*0110*/  ISETP.GE.AND P4, PT, R0, 0x100, PT ;  /* 0x000001000000780c */ /* 0x000fe40003f86270 */
[----:B------:R-:W-:-:S04]  /*0120*/  SHF.R.S32.HI R3, RZ, 0x4, R3 ;  /* 0x00000004ff037819 */ /* 0x000fc80000011403 */
[----:B------:R-:W-:-:S04]  /*0130*/  LEA.HI R2, R3, R3, RZ, 0x2 ;  /* 0x0000000303027211 */ /* 0x000fc800078f10ff */
[----:B------:R-:W-:-:S04]  /*0140*/  LOP3.LUT R2, R2, 0xfffffffc, RZ, 0xc0, !PT ;  /* 0xfffffffc02027812 */ /* 0x000fc800078ec0ff */
[----:B------:R-:W-:-:S05]  /*0150*/  IADD3 R19, R3, -R2, RZ ;  /* 0x8000000203137210 */ /* 0x000fca0007ffe0ff */
[----:B---3--:R-:W-:-:S05]  /*0160*/  IMAD.WIDE R4, R19, 0x4, R4 ;  /* 0x0000000413047825 */ /* 0x008fca00078e0204 */
[----:B------:R-:W3:Y:S04]  /*0170*/  @!P4 LDG.E.EL R16, desc[UR4][R4.64] ;  /* 0x000000040410c981 */ /* 0x000ee8000c2e1900 */
[----:B------:R4:W3:Y:S01]  /*0180*/  @!P4 LDG.E.EL R17, desc[UR4][R4.64] ;  /* 0x000000040411c981 */ /* 0x0008e2000c2e1900 */
[----:B------:R-:W-:Y:S02]  /*0190*/  CS2R R12, SRZ ;  /* 0x00000000000c7805 */ /* 0x000fe4000001ff00 */
[----:B------:R-:W-:Y:S02]  /*01a0*/  CS2R R10, SRZ ;  /* 0x00000000000a7805 */ /* 0x000fe4000001ff00 */
[----:B------:R-:W-:Y:S01]  /*01b0*/  CS2R R2, SRZ ;  /* 0x0000000000027805 */ /* 0x000fe2000001ff00 */
[----:B--2---:R-:W-:-:S05]  /*01c0*/  IMAD.WIDE R14, R19, 0x4, R14 ;  /* 0x00000004130e7825 */ /* 0x004fca00078e020e */
[----:B------:R-:W2:Y:S01]  /*01d0*/  @!P4 LDG.E.EL R13, desc[UR4][R14.64] ;  /* 0x000000040e0dc981 */ /* 0x000ea2000c2e1900 */
[----:B----4-:R-:W-:-:S03]  /*01e0*/  IMAD.WIDE R4, R0, 0x4, R22 ;  /* 0x0000000400047825 */ /* 0x010fc600078e0216 */
[----:B------:R-:W4:Y:S01]  /*01f0*/  @!P4 LDG.E.EL R10, desc[UR4][R14.64] ;  /* 0x000000040e0ac981 */ /* 0x000f22000c2e1900 */
[----:B-----5:R-:W-:-:S03]  /*0200*/  IMAD.WIDE R22, R19, 0x4, R20 ;  /* 0x0000000413167825 */ /* 0x020fc600078e0214 */
[----:B------:R-:W2:Y:S01]  /*0210*/  @!P4 LDG.E.64 R2, desc[UR4][R4.64] ;  /* 0x000000040402c981 */ /* 0x000ea2000c1e1b00 */
[C---:B0-----:R-:W-:Y:S01]  /*0220*/  IMAD.WIDE R8, R19.reuse, 0x4, R8 ;  /* 0x0000000413087825 */ /* 0x041fe200078e0208 */
[----:B------:R-:W-:Y:S02]  /*0230*/  CS2R R20, SRZ ;  /* 0x0000000000147805 */ /* 0x000fe4000001ff00 */
[----:B------:R-:W5:Y:S01]  /*0240*/  @!P4 LDG.E.EL R11, desc[UR4][R22.64] ;  /* 0x00000004160bc981 */ /* 0x000f62000c2e1900 */
[----:B-1----:R-:W-:Y:S01]  /*0250*/  IMAD.WIDE R6, R19, 0x4, R6 ;  /* 0x0000000413067825 */ /* 0x002fe200078e0206 */
[----:B------:R-:W-:Y:S02]  /*0260*/  CS2R R18, SRZ ;  /* 0x0000000000127805 */ /* 0x000fe4000001ff00 */
[----:B------:R-:W2:Y:S04]  /*0270*/  @!P4 LDG.E.EL R12, desc[UR4][R22.64] ;  /* 0x00000004160cc981 */ /* 0x000ea8000c2e1900 */
[----:B------:R-:W2:Y:S04]  /*0280*/  @!P4 LDG.E.EL R21, desc[UR4][R8.64] ;  /* 0x000000040815c981 */ /* 0x000ea8000c2e1900 */
[----:B------:R0:W2:Y:S04]  /*0290*/  @!P4 LDG.E.EL R20, desc[UR4][R8.64] ;  /* 0x000000040814c981 */ /* 0x0000a8000c2e1900 */
[----:B------:R-:W2:Y:S04]  /*02a0*/  @!P4 LDG.E.EL R18, desc[UR4][R6.64] ;  /* 0x000000040612c981 */ /* 0x000ea8000c2e1900 */
[----:B------:R1:W2:Y:S01]  /*02b0*/  @!P4 LDG.E.EL R19, desc[UR4][R6.64] ;  /* 0x000000040613c981 */ /* 0x0002a2000c2e1900 */
[----:B0-----:R-:W-:Y:S01]  /*02c0*/  HFMA2.MMA R8, -RZ, RZ, 1.625, 0 ;  /* 0x3e800000ff087435 */ /* 0x001fe200000001ff */
[----:B-1----:R-:W0:Y:S02]  /*02d0*/  LDC.64 R6, c[0x0][0x240] ;  /* 0x00009000ff067b82 */ /* 0x002e240000000a00 */
[----:B0-----:R-:W-:-:S04]  /*02e0*/  IMAD.WIDE R6, R0, 0x4, R6 ;  /* 0x0000000400067825 */ /* 0x001fc800078e0206 */
[----:B---3--:R-:W-:Y:S01]  /*02f0*/  FADD R16, R16, 9.9999997473787516356e-06 ;  /* 0x3727c5ac10107421 */ /* 0x008fe20000000000 */
[----:B------:R-:W-:-:S03]  /*0300*/  FADD R17, R17, 9.9999997473787516356e-06 ;  /* 0x3727c5ac11117421 */ /* 0x000fc60000000000 */
[----:B------:R-:W0:Y:S08]  /*0310*/  MUFU.SQRT R14, R16 ;  /* 0x00000010000e7308 */ /* 0x000e300000002000 */
[----:B------:R-:W1:Y:S01]  /*0320*/  MUFU.SQRT R15, R17 ;  /* 0x00000011000f7308 */ /* 0x000e620000002000 */
[C---:B0-----:R-:W-:Y:S02]  /*0330*/  FSETP.GT.AND P0, PT, R14.reuse, 8.50705917302346158658e+37, PT ;  /* 0x7e8000000e00780b */ /* 0x041fe40003f04000 */
[----:B------:R-:W-:-:S02]  /*0340*/  FSETP.GEU.AND P2, PT, R14, 1.175494350822287508e-38, PT ;  /* 0x008000000e00780b */ /* 0x000fc40003f4e000 */
[C---:B-1----:R-:W-:Y:S02]  /*0350*/  FSETP.GT.AND P1, PT, R15.reuse, 8.50705917302346158658e+37, PT ;  /* 0x7e8000000f00780b */ /* 0x042fe40003f24000 */
[----:B------:R-:W-:-:S07]  /*0360*/  FSETP.GEU.AND P3, PT, R15, 1.175494350822287508e-38, PT ;  /* 0x008000000f00780b */ /* 0x000fce0003f6e000 */
[----:B------:R-:W-:-:S04]  /*0370*/  @P0 FMUL R14, R14, 0.25 ;  /* 0x3e8000000e0e0820 */ /* 0x000fc80000400000 */
[----:B------:R-:W-:Y:S01]  /*0380*/  @!P2 FMUL R14, R14, 16777216 ;  /* 0x4b8000000e0ea820 */ /* 0x000fe20000400000 */
[----:B------:R-:W-:-:S04]  /*0390*/  @P1 FMUL R15, R15, 0.25 ;  /* 0x3e8000000f0f1820 */ /* 0x000fc80000400000 */
[----:B------:R-:W-:Y:S01]  /*03a0*/  @!P3 FMUL R15, R15, 16777216 ;  /* 0x4b8000000f0fb820 */ /* 0x000fe20000400000 */
[----:B------:R-:W0:Y:S01]  /*03b0*/  MUFU.RCP R14, R14 ;  /* 0x0000000e000e7308 */ /* 0x000e220000001000 */
[----:B------:R-:W-:-:S07]  /*03c0*/  FSEL R9, R8, 1, P0 ;  /* 0x3f80000008097808 */ /* 0x000fce0000000000 */
[----:B------:R-:W1:Y:S01]  /*03d0*/  MUFU.RCP R15, R15 ;  /* 0x0000000f000f7308 */ /* 0x000e620000001000 */
[----:B------:R-:W-:Y:S01]  /*03e0*/  FSEL R8, R8, 1, P1 ;  /* 0x3f80000008087808 */ /* 0x000fe20000800000 */
[----:B------:R-:W-:Y:S01]  /*03f0*/  @!P2 FMUL R9, R9, 16777216 ;  /* 0x4b8000000909a820 */ /* 0x000fe20000400000 */
[----:B--2---:R-:W-:Y:S01]  /*0400*/  FADD R2, R13, R2 ;  /* 0x000000020d027221 */ /* 0x004fe20000000000 */
[----:B----4-:R-:W-:Y:S02]  /*0410*/  FADD R3, R10, R3 ;  /* 0x000000030a037221 */ /* 0x010fe40000000000 */
[----:B------:R-:W-:Y:S01]  /*0420*/  @!P3 FMUL R8, R8, 16777216 ;  /* 0x4b8000000808b820 */ /* 0x000fe20000400000 */
[----:B0-----:R-:W-:Y:S01]  /*0430*/  FMUL R14, R14, R9 ;  /* 0x000000090e0e7220 */ /* 0x001fe20000400000 */
[----:B-----5:R-:W-:Y:S01]  /*0440*/  FADD R11, R2, -R11 ;  /* 0x8000000b020b7221 */ /* 0x020fe20000000000 */
[----:B------:R-:W-:Y:S01]  /*0450*/  FADD R12, R3, -R12 ;  /* 0x8000000c030c7221 */ /* 0x000fe20000000000 */
[----:B------:R0:W-:Y:S01]  /*0460*/  @!P4 STG.E.64 desc[UR4][R4.64], R2 ;  /* 0x000000020400c986 */ /* 0x0001e2000c101b04 */
[----:B-1----:R-:W-:Y:S01]  /*0470*/  FMUL R9, R15, R8 ;  /* 0x000000080f097220 */ /* 0x002fe20000400000 */
[----:B------:R-:W-:-:S03]  /*0480*/  FMUL R11, R11, R14 ;  /* 0x0000000e0b0b7220 */ /* 0x000fc60000400000 */
[----:B------:R-:W-:Y:S01]  /*0490*/  FMUL R12, R12, R9 ;  /* 0x000000090c0c7220 */ /* 0x000fe20000400000 */
[----:B------:R-:W-:-:S03]  /*04a0*/  FFMA R18, R11, R21, R18 ;  /* 0x000000150b127223 */ /* 0x000fc60000000012 */
[----:B------:R-:W-:Y:S01]  /*04b0*/  FFMA R19, R12, R20, R19 ;  /* 0x000000140c137223 */ /* 0x000fe20000000013 */
[----:B0-----:R-:W-:Y:S06]  /*04c0*/  @P4 EXIT ;  /* 0x000000000000494d */ /* 0x001fec0003800000 */
[----:B------:R-:W-:Y:S01]  /*04d0*/  STG.E.64 desc[UR4][R6.64], R18 ;  /* 0x0000001206007986 */ /* 0x000fe2000c101b04 */
[----:B------:R-:W-:Y:S05]  /*04e0*/  EXIT ;  /* 0x000000000000794d */ /* 0x000fea0003800000 */
.L_x_0:
[----:B------:R-:W-:-:S00]  /*04f0*/  BRA `(.L_x_0) ;  /* 0xfffffffc00fc7947 */ /* 0x000fc0000383ffff */
[----:B------:R-:W-:-:S00]  /*0500*/  NOP ;  /* 0x0000000000007918 */ /* 0x000fc00000000000 */
[----:B------:R-:W-:-:S00]  /*0510*/  NOP ;  /* 0x0000000000007918 */ /* 0x000fc00000000000 */
[----:B------:R-:W-:-:S00]  /*0520*/  NOP ;  /* 0x0000000000007918 */ /* 0x000fc00000000000 */
[----:B------:R-:W-:-:S00]  /*0530*/  NOP ;  /* 0x0000000000007918 */ /* 0x000fc00000000000 */
[----:B------:R-:W-:-:S00]  /*0540*/  NOP ;  /* 0x0000000000007918 */ /* 0x000fc00000000000 */
[----:B------:R-:W-:-:S00]  /*0550*/  NOP ;  /* 0x0000000000007918 */ /* 0x000fc00000000000 */
[----:B------:R-:W-:-:S00]  /*0560*/  NOP ;  /* 0x0000000000007918 */ /* 0x000fc00000000000 */
[----:B------:R-:W-:-:S00]  /*0570*/  NOP ;  /* 0x0000000000007918 */ /* 0x000fc00000000000 */
.L_x_1:


//--------------------- .nv.global.init           --------------------------
	.section	.nv.global.init,"aw",@progbits
.nv.global.init:
	.type		_$_str,@object
	.size		_$_str,(_$_str_$_2 - _$_str)
_$_str:
        /*0000*/ 	.byte	0x5f, 0x5f, 0x43, 0x55, 0x44, 0x41, 0x5f, 0x46, 0x54, 0x5a, 0x00
	.type		_$_str_$_2,@object
	.size		_$_str_$_2,(.L_1 - _$_str_$_2)
_$_str_$_2:
        /*000b*/ 	.byte	0x5f, 0x5f, 0x43, 0x55, 0x44, 0x41, 0x5f, 0x50, 0x52, 0x45, 0x43, 0x5f, 0x53, 0x51, 0x52, 0x54
        /*001b*/ 	.byte	0x00
.L_1:


//--------------------- .nv.constant0.triton_poi_fused__native_batch_norm_legit_no_training_convolution_4 --------------------------
	.section	.nv.constant0.triton_poi_fused__native_batch_norm_legit_no_training_convolution_4,"a",@progbits
	.sectionflags	@""
	.align	4
.nv.constant0.triton_poi_fused__native_batch_norm_legit_no_training_convolution_4:
	.zero		588
